//
// Generated by NVIDIA NVVM Compiler
//
// Compiler Build ID: CL-36424714
// Cuda compilation tools, release 13.0, V13.0.88
// Based on NVVM 20.0.0
//

.version 9.0
.target sm_100
.address_size 64

	// .globl	_Z10readKernelPhS_
.extern .func  (.param .b32 func_retval0) vprintf
(
	.param .b64 vprintf_param_0,
	.param .b64 vprintf_param_1
)
;
.global .align 1 .b8 $str[23] = {101, 114, 114, 111, 114, 32, 105, 110, 32, 118, 101, 114, 105, 102, 105, 99, 97, 116, 105, 111, 110, 10};
.global .align 1 .b8 $str$1[18] = {118, 101, 114, 105, 102, 105, 101, 100, 32, 83, 85, 67, 67, 69, 83, 83, 10};

.visible .entry _Z10readKernelPhS_(
	.param .u64 .ptr .align 1 _Z10readKernelPhS__param_0,
	.param .u64 .ptr .align 1 _Z10readKernelPhS__param_1
)
{
	.reg .pred 	%p<2>;
	.reg .b16 	%rs<2>;
	.reg .b32 	%r<5>;
	.reg .b64 	%rd<5>;

	ld.param.u64 	%rd1, [_Z10readKernelPhS__param_1];
	cvta.to.global.u64 	%rd2, %rd1;
	mov.u32 	%r1, %tid.x;
	mov.u32 	%r2, %ctaid.x;
	mov.u32 	%r3, %ntid.x;
	mad.lo.s32 	%r4, %r2, %r3, %r1;
	cvt.s64.s32 	%rd3, %r4;
	add.s64 	%rd4, %rd2, %rd3;
	ld.global.u8 	%rs1, [%rd4];
	setp.ne.s16 	%p1, %rs1, 0;
	@%p1 bra 	$L__BB0_2;
	bar.sync 	0;
$L__BB0_2:
	ret;

}
	// .globl	_Z11writeKernelPh
.visible .entry _Z11writeKernelPh(
	.param .u64 .ptr .align 1 _Z11writeKernelPh_param_0
)
{
	.reg .b16 	%rs<2>;
	.reg .b32 	%r<5>;
	.reg .b64 	%rd<5>;

	ld.param.u64 	%rd1, [_Z11writeKernelPh_param_0];
	cvta.to.global.u64 	%rd2, %rd1;
	mov.u32 	%r1, %tid.x;
	mov.u32 	%r2, %ctaid.x;
	mov.u32 	%r3, %ntid.x;
	mad.lo.s32 	%r4, %r2, %r3, %r1;
	cvt.s64.s32 	%rd3, %r4;
	add.s64 	%rd4, %rd2, %rd3;
	mov.b16 	%rs1, 5;
	st.global.u8 	[%rd4], %rs1;
	ret;

}
	// .globl	_Z10nullKernelPi
.visible .entry _Z10nullKernelPi(
	.param .u64 .ptr .align 1 _Z10nullKernelPi_param_0
)
{


	ret;

}
	// .globl	_Z15initCudaMallocdPhi
.visible .entry _Z15initCudaMallocdPhi(
	.param .u64 .ptr .align 1 _Z15initCudaMallocdPhi_param_0,
	.param .u32 _Z15initCudaMallocdPhi_param_1
)
{
	.reg .pred 	%p<12>;
	.reg .b16 	%rs<5>;
	.reg .b32 	%r<24>;
	.reg .b64 	%rd<16>;

	ld.param.u64 	%rd8, [_Z15initCudaMallocdPhi_param_0];
	ld.param.u32 	%r16, [_Z15initCudaMallocdPhi_param_1];
	cvta.to.global.u64 	%rd1, %rd8;
	mov.u32 	%r17, %tid.x;
	setp.ne.s32 	%p1, %r17, 0;
	setp.lt.s32 	%p2, %r16, 1;
	or.pred  	%p3, %p1, %p2;
	@%p3 bra 	$L__BB3_13;
	and.b32  	%r1, %r16, 15;
	setp.lt.u32 	%p4, %r16, 16;
	mov.b32 	%r21, 0;
	@%p4 bra 	$L__BB3_4;
	and.b32  	%r21, %r16, 2147483632;
	neg.s32 	%r19, %r21;
	add.s64 	%rd14, %rd1, 7;
$L__BB3_3:
	.pragma "nounroll";
	mov.b16 	%rs1, 5;
	st.global.u8 	[%rd14+-7], %rs1;
	st.global.u8 	[%rd14+-6], %rs1;
	st.global.u8 	[%rd14+-5], %rs1;
	st.global.u8 	[%rd14+-4], %rs1;
	st.global.u8 	[%rd14+-3], %rs1;
	st.global.u8 	[%rd14+-2], %rs1;
	st.global.u8 	[%rd14+-1], %rs1;
	st.global.u8 	[%rd14], %rs1;
	st.global.u8 	[%rd14+1], %rs1;
	st.global.u8 	[%rd14+2], %rs1;
	st.global.u8 	[%rd14+3], %rs1;
	st.global.u8 	[%rd14+4], %rs1;
	st.global.u8 	[%rd14+5], %rs1;
	st.global.u8 	[%rd14+6], %rs1;
	st.global.u8 	[%rd14+7], %rs1;
	st.global.u8 	[%rd14+8], %rs1;
	add.s32 	%r19, %r19, 16;
	add.s64 	%rd14, %rd14, 16;
	setp.ne.s32 	%p5, %r19, 0;
	@%p5 bra 	$L__BB3_3;
$L__BB3_4:
	setp.eq.s32 	%p6, %r1, 0;
	@%p6 bra 	$L__BB3_13;
	and.b32  	%r7, %r16, 7;
	setp.lt.u32 	%p7, %r1, 8;
	@%p7 bra 	$L__BB3_7;
	cvt.u64.u32 	%rd9, %r21;
	add.s64 	%rd10, %rd1, %rd9;
	mov.b16 	%rs2, 5;
	st.global.u8 	[%rd10], %rs2;
	st.global.u8 	[%rd10+1], %rs2;
	st.global.u8 	[%rd10+2], %rs2;
	st.global.u8 	[%rd10+3], %rs2;
	st.global.u8 	[%rd10+4], %rs2;
	st.global.u8 	[%rd10+5], %rs2;
	st.global.u8 	[%rd10+6], %rs2;
	st.global.u8 	[%rd10+7], %rs2;
	add.s32 	%r21, %r21, 8;
$L__BB3_7:
	setp.eq.s32 	%p8, %r7, 0;
	@%p8 bra 	$L__BB3_13;
	and.b32  	%r10, %r16, 3;
	setp.lt.u32 	%p9, %r7, 4;
	@%p9 bra 	$L__BB3_10;
	cvt.u64.u32 	%rd11, %r21;
	add.s64 	%rd12, %rd1, %rd11;
	mov.b16 	%rs3, 5;
	st.global.u8 	[%rd12], %rs3;
	st.global.u8 	[%rd12+1], %rs3;
	st.global.u8 	[%rd12+2], %rs3;
	st.global.u8 	[%rd12+3], %rs3;
	add.s32 	%r21, %r21, 4;
$L__BB3_10:
	setp.eq.s32 	%p10, %r10, 0;
	@%p10 bra 	$L__BB3_13;
	cvt.u64.u32 	%rd13, %r21;
	add.s64 	%rd15, %rd1, %rd13;
	neg.s32 	%r23, %r10;
$L__BB3_12:
	.pragma "nounroll";
	mov.b16 	%rs4, 5;
	st.global.u8 	[%rd15], %rs4;
	add.s64 	%rd15, %rd15, 1;
	add.s32 	%r23, %r23, 1;
	setp.ne.s32 	%p11, %r23, 0;
	@%p11 bra 	$L__BB3_12;
$L__BB3_13:
	ret;

}
	// .globl	_Z17verifyCudaMallocdPhi
.visible .entry _Z17verifyCudaMallocdPhi(
	.param .u64 .ptr .align 1 _Z17verifyCudaMallocdPhi_param_0,
	.param .u32 _Z17verifyCudaMallocdPhi_param_1
)
{
	.reg .pred 	%p<5>;
	.reg .b16 	%rs<2>;
	.reg .b32 	%r<11>;
	.reg .b64 	%rd<9>;

	ld.param.u64 	%rd2, [_Z17verifyCudaMallocdPhi_param_0];
	ld.param.u32 	%r3, [_Z17verifyCudaMallocdPhi_param_1];
	mov.u32 	%r4, %tid.x;
	setp.ne.s32 	%p1, %r4, 0;
	@%p1 bra 	$L__BB4_7;
	setp.lt.s32 	%p2, %r3, 1;
	@%p2 bra 	$L__BB4_6;
	cvta.to.global.u64 	%rd1, %rd2;
	mov.b32 	%r10, 0;
	bra.uni 	$L__BB4_4;
$L__BB4_3:
	add.s32 	%r10, %r10, 1;
	setp.eq.s32 	%p4, %r10, %r3;
	@%p4 bra 	$L__BB4_6;
$L__BB4_4:
	cvt.u64.u32 	%rd3, %r10;
	add.s64 	%rd4, %rd1, %rd3;
	ld.global.u8 	%rs1, [%rd4];
	setp.eq.s16 	%p3, %rs1, 5;
	@%p3 bra 	$L__BB4_3;
	mov.u64 	%rd5, $str;
	cvta.global.u64 	%rd6, %rd5;
	{ // callseq 0, 0
	.param .b64 param0;
	st.param.b64 	[param0], %rd6;
	.param .b64 param1;
	st.param.b64 	[param1], 0;
	.param .b32 retval0;
	call.uni (retval0), 
	vprintf, 
	(
	param0, 
	param1
	);
	ld.param.b32 	%r6, [retval0];
	} // callseq 0
	bra.uni 	$L__BB4_7;
$L__BB4_6:
	mov.u64 	%rd7, $str$1;
	cvta.global.u64 	%rd8, %rd7;
	{ // callseq 1, 0
	.param .b64 param0;
	st.param.b64 	[param0], %rd8;
	.param .b64 param1;
	st.param.b64 	[param1], 0;
	.param .b32 retval0;
	call.uni (retval0), 
	vprintf, 
	(
	param0, 
	param1
	);
	ld.param.b32 	%r8, [retval0];
	} // callseq 1
$L__BB4_7:
	ret;

}


// ===== COMPILED SASS (sm_100) =====

	.target	sm_100

	.elftype	@"ET_EXEC"


//--------------------- .note.nv.tkinfo           --------------------------
	.section	.note.nv.tkinfo,"",@"SHT_NOTE"
	.sectionflags	@"SHF_NOTE_NV_TKINFO"
	.tkinfo
        /*0018*/ 	.word	0x00000002
        /*0030*/ 	.string	""
        /*0030*/ 	.string	"ptxas"
        /*0030*/ 	.string	"Cuda compilation tools, release 13.0, V13.0.88"
        /*0030*/ 	.string	"Build cuda_13.0.r13.0/compiler.36424714_0"
        /*0030*/ 	.string	"-arch sm_100 -m 64 "



//--------------------- .note.nv.cuinfo           --------------------------
	.section	.note.nv.cuinfo,"",@"SHT_NOTE"
	.sectionflags	@"SHF_NOTE_NV_CUINFO"
        /*0018*/ 	.short	0x0002
        /*001a*/ 	.short	0x0064
        /*001c*/ 	.short	0x0082
	.zero		2


//--------------------- .nv.info                  --------------------------
	.section	.nv.info,"",@"SHT_CUDA_INFO"
	.align	4


	//----- nvinfo : EIATTR_REGCOUNT
	.align		4
        /*0000*/ 	.byte	0x04, 0x2f
        /*0002*/ 	.short	(.L_3 - .L_2)
	.align		4
.L_2:
        /*0004*/ 	.word	index@(_Z10readKernelPhS_)
        /*0008*/ 	.word	0x00000006


	//----- nvinfo : EIATTR_FRAME_SIZE
	.align		4
.L_3:
        /*000c*/ 	.byte	0x04, 0x11
        /*000e*/ 	.short	(.L_5 - .L_4)
	.align		4
.L_4:
        /*0010*/ 	.word	index@(_Z10readKernelPhS_)
        /*0014*/ 	.word	0x00000000


	//----- nvinfo : EIATTR_REGCOUNT
	.align		4
.L_5:
        /*0018*/ 	.byte	0x04, 0x2f
        /*001a*/ 	.short	(.L_7 - .L_6)
	.align		4
.L_6:
        /*001c*/ 	.word	index@(_Z11writeKernelPh)
        /*0020*/ 	.word	0x00000007


	//----- nvinfo : EIATTR_FRAME_SIZE
	.align		4
.L_7:
        /*0024*/ 	.byte	0x04, 0x11
        /*0026*/ 	.short	(.L_9 - .L_8)
	.align		4
.L_8:
        /*0028*/ 	.word	index@(_Z11writeKernelPh)
        /*002c*/ 	.word	0x00000000


	//----- nvinfo : EIATTR_REGCOUNT
	.align		4
.L_9:
        /*0030*/ 	.byte	0x04, 0x2f
        /*0032*/ 	.short	(.L_11 - .L_10)
	.align		4
.L_10:
        /*0034*/ 	.word	index@(_Z10nullKernelPi)
        /*0038*/ 	.word	0x00000004


	//----- nvinfo : EIATTR_FRAME_SIZE
	.align		4
.L_11:
        /*003c*/ 	.byte	0x04, 0x11
        /*003e*/ 	.short	(.L_13 - .L_12)
	.align		4
.L_12:
        /*0040*/ 	.word	index@(_Z10nullKernelPi)
        /*0044*/ 	.word	0x00000000


	//----- nvinfo : EIATTR_REGCOUNT
	.align		4
.L_13:
        /*0048*/ 	.byte	0x04, 0x2f
        /*004a*/ 	.short	(.L_15 - .L_14)
	.align		4
.L_14:
        /*004c*/ 	.word	index@(_Z15initCudaMallocdPhi)
        /*0050*/ 	.word	0x0000000c


	//----- nvinfo : EIATTR_FRAME_SIZE
	.align		4
.L_15:
        /*0054*/ 	.byte	0x04, 0x11
        /*0056*/ 	.short	(.L_17 - .L_16)
	.align		4
.L_16:
        /*0058*/ 	.word	index@(_Z15initCudaMallocdPhi)
        /*005c*/ 	.word	0x00000000


	//----- nvinfo : EIATTR_REGCOUNT
	.align		4
.L_17:
        /*0060*/ 	.byte	0x04, 0x2f
        /*0062*/ 	.short	(.L_19 - .L_18)
	.align		4
.L_18:
        /*0064*/ 	.word	index@(_Z17verifyCudaMallocdPhi)
        /*0068*/ 	.word	0x00000018


	//----- nvinfo : EIATTR_FRAME_SIZE
	.align		4
.L_19:
        /*006c*/ 	.byte	0x04, 0x11
        /*006e*/ 	.short	(.L_21 - .L_20)
	.align		4
.L_20:
        /*0070*/ 	.word	index@(_Z17verifyCudaMallocdPhi)
        /*0074*/ 	.word	0x00000000


	//----- nvinfo : EIATTR_MIN_STACK_SIZE
	.align		4
.L_21:
        /*0078*/ 	.byte	0x04, 0x12
        /*007a*/ 	.short	(.L_23 - .L_22)
	.align		4
.L_22:
        /*007c*/ 	.word	index@(_Z17verifyCudaMallocdPhi)
        /*0080*/ 	.word	0x00000000


	//----- nvinfo : EIATTR_MIN_STACK_SIZE
	.align		4
.L_23:
        /*0084*/ 	.byte	0x04, 0x12
        /*0086*/ 	.short	(.L_25 - .L_24)
	.align		4
.L_24:
        /*0088*/ 	.word	index@(_Z15initCudaMallocdPhi)
        /*008c*/ 	.word	0x00000000


	//----- nvinfo : EIATTR_MIN_STACK_SIZE
	.align		4
.L_25:
        /*0090*/ 	.byte	0x04, 0x12
        /*0092*/ 	.short	(.L_27 - .L_26)
	.align		4
.L_26:
        /*0094*/ 	.word	index@(_Z10nullKernelPi)
        /*0098*/ 	.word	0x00000000


	//----- nvinfo : EIATTR_MIN_STACK_SIZE
	.align		4
.L_27:
        /*009c*/ 	.byte	0x04, 0x12
        /*009e*/ 	.short	(.L_29 - .L_28)
	.align		4
.L_28:
        /*00a0*/ 	.word	index@(_Z11writeKernelPh)
        /*00a4*/ 	.word	0x00000000


	//----- nvinfo : EIATTR_MIN_STACK_SIZE
	.align		4
.L_29:
        /*00a8*/ 	.byte	0x04, 0x12
        /*00aa*/ 	.short	(.L_31 - .L_30)
	.align		4
.L_30:
        /*00ac*/ 	.word	index@(_Z10readKernelPhS_)
        /*00b0*/ 	.word	0x00000000
.L_31:


//--------------------- .nv.compat                --------------------------
	.section	.nv.compat,"",@"SHT_CUDA_COMPAT_INFO"
	.align	4
        /*0000*/ 	.byte	0x02, 0x09, 0x00, 0x00, 0x02, 0x02, 0x01, 0x00, 0x02, 0x05, 0x05, 0x00, 0x03, 0x07, 0x01, 0x01
        /*0010*/ 	.byte	0x02, 0x03, 0x00, 0x00, 0x02, 0x06, 0x01, 0x00, 0x04, 0x0b, 0x08, 0x00, 0x09, 0x00, 0x00, 0x00
        /*0020*/ 	.byte	0x00, 0x00, 0x00, 0x00


//--------------------- .nv.info._Z17verifyCudaMallocdPhi --------------------------
	.section	.nv.info._Z17verifyCudaMallocdPhi,"",@"SHT_CUDA_INFO"
	.sectionflags	@""
	.align	4


	//----- nvinfo : EIATTR_CUDA_API_VERSION
	.align		4
        /*0000*/ 	.byte	0x04, 0x37
        /*0002*/ 	.short	(.L_33 - .L_32)
.L_32:
        /*0004*/ 	.word	0x00000082


	//----- nvinfo : EIATTR_KPARAM_INFO
	.align		4
.L_33:
        /*0008*/ 	.byte	0x04, 0x17
        /*000a*/ 	.short	(.L_35 - .L_34)
.L_34:
        /*000c*/ 	.word	0x00000000
        /*0010*/ 	.short	0x0001
        /*0012*/ 	.short	0x0008
        /*0014*/ 	.byte	0x00, 0xf0, 0x11, 0x00


	//----- nvinfo : EIATTR_KPARAM_INFO
	.align		4
.L_35:
        /*0018*/ 	.byte	0x04, 0x17
        /*001a*/ 	.short	(.L_37 - .L_36)
.L_36:
        /*001c*/ 	.word	0x00000000
        /*0020*/ 	.short	0x0000
        /*0022*/ 	.short	0x0000
        /*0024*/ 	.byte	0x00, 0xf5, 0x21, 0x00


	//----- nvinfo : EIATTR_SPARSE_MMA_MASK
	.align		4
.L_37:
        /*0028*/ 	.byte	0x03, 0x50
        /*002a*/ 	.short	0x0000


	//----- nvinfo : EIATTR_MAXREG_COUNT
	.align		4
        /*002c*/ 	.byte	0x03, 0x1b
        /*002e*/ 	.short	0x00ff


	//----- nvinfo : EIATTR_EXTERNS
	.align		4
        /*0030*/ 	.byte	0x04, 0x0f
        /*0032*/ 	.short	(.L_39 - .L_38)


	//   ....[0]....
	.align		4
.L_38:
        /*0034*/ 	.word	index@(vprintf)


	//----- nvinfo : EIATTR_MERCURY_ISA_VERSION
	.align		4
.L_39:
        /*0038*/ 	.byte	0x03, 0x5f
        /*003a*/ 	.short	0x0101


	//----- nvinfo : EIATTR_VRC_CTA_INIT_COUNT
	.align		4
        /*003c*/ 	.byte	0x02, 0x4a
	.zero		1
	.zero		1


	//----- nvinfo : EIATTR_SYSCALL_OFFSETS
	.align		4
        /*0040*/ 	.byte	0x04, 0x46
        /*0042*/ 	.short	(.L_41 - .L_40)


	//   ....[0]....
.L_40:
        /*0044*/ 	.word	0x000001c0


	//   ....[1]....
        /*0048*/ 	.word	0x00000250


	//----- nvinfo : EIATTR_EXIT_INSTR_OFFSETS
	.align		4
.L_41:
        /*004c*/ 	.byte	0x04, 0x1c
        /*004e*/ 	.short	(.L_43 - .L_42)


	//   ....[0]....
.L_42:
        /*0050*/ 	.word	0x00000030


	//   ....[1]....
        /*0054*/ 	.word	0x000001d0


	//   ....[2]....
        /*0058*/ 	.word	0x00000260


	//----- nvinfo : EIATTR_CRS_STACK_SIZE
	.align		4
.L_43:
        /*005c*/ 	.byte	0x04, 0x1e
        /*005e*/ 	.short	(.L_45 - .L_44)
.L_44:
        /*0060*/ 	.word	0x00000000


	//----- nvinfo : EIATTR_CBANK_PARAM_SIZE
	.align		4
.L_45:
        /*0064*/ 	.byte	0x03, 0x19
        /*0066*/ 	.short	0x000c


	//----- nvinfo : EIATTR_PARAM_CBANK
	.align		4
        /*0068*/ 	.byte	0x04, 0x0a
        /*006a*/ 	.short	(.L_47 - .L_46)
	.align		4
.L_46:
        /*006c*/ 	.word	index@(.nv.constant0._Z17verifyCudaMallocdPhi)
        /*0070*/ 	.short	0x0380
        /*0072*/ 	.short	0x000c


	//----- nvinfo : EIATTR_SW_WAR
	.align		4
.L_47:
        /*0074*/ 	.byte	0x04, 0x36
        /*0076*/ 	.short	(.L_49 - .L_48)
.L_48:
        /*0078*/ 	.word	0x00000008
.L_49:


//--------------------- .nv.info._Z15initCudaMallocdPhi --------------------------
	.section	.nv.info._Z15initCudaMallocdPhi,"",@"SHT_CUDA_INFO"
	.sectionflags	@""
	.align	4


	//----- nvinfo : EIATTR_CUDA_API_VERSION
	.align		4
        /*0000*/ 	.byte	0x04, 0x37
        /*0002*/ 	.short	(.L_51 - .L_50)
.L_50:
        /*0004*/ 	.word	0x00000082


	//----- nvinfo : EIATTR_KPARAM_INFO
	.align		4
.L_51:
        /*0008*/ 	.byte	0x04, 0x17
        /*000a*/ 	.short	(.L_53 - .L_52)
.L_52:
        /*000c*/ 	.word	0x00000000
        /*0010*/ 	.short	0x0001
        /*0012*/ 	.short	0x0008
        /*0014*/ 	.byte	0x00, 0xf0, 0x11, 0x00


	//----- nvinfo : EIATTR_KPARAM_INFO
	.align		4
.L_53:
        /*0018*/ 	.byte	0x04, 0x17
        /*001a*/ 	.short	(.L_55 - .L_54)
.L_54:
        /*001c*/ 	.word	0x00000000
        /*0020*/ 	.short	0x0000
        /*0022*/ 	.short	0x0000
        /*0024*/ 	.byte	0x00, 0xf5, 0x21, 0x00


	//----- nvinfo : EIATTR_SPARSE_MMA_MASK
	.align		4
.L_55:
        /*0028*/ 	.byte	0x03, 0x50
        /*002a*/ 	.short	0x0000


	//----- nvinfo : EIATTR_MAXREG_COUNT
	.align		4
        /*002c*/ 	.byte	0x03, 0x1b
        /*002e*/ 	.short	0x00ff


	//----- nvinfo : EIATTR_MERCURY_ISA_VERSION
	.align		4
        /*0030*/ 	.byte	0x03, 0x5f
        /*0032*/ 	.short	0x0101


	//----- nvinfo : EIATTR_VRC_CTA_INIT_COUNT
	.align		4
        /*0034*/ 	.byte	0x02, 0x4a
	.zero		1
	.zero		1


	//----- nvinfo : EIATTR_EXIT_INSTR_OFFSETS
	.align		4
        /*0038*/ 	.byte	0x04, 0x1c
        /*003a*/ 	.short	(.L_57 - .L_56)


	//   ....[0]....
.L_56:
        /*003c*/ 	.word	0x00000050


	//   ....[1]....
        /*0040*/ 	.word	0x000002b0


	//   ....[2]....
        /*0044*/ 	.word	0x000003d0


	//   ....[3]....
        /*0048*/ 	.word	0x000004b0


	//   ....[4]....
        /*004c*/ 	.word	0x00000590


	//----- nvinfo : EIATTR_CBANK_PARAM_SIZE
	.align		4
.L_57:
        /*0050*/ 	.byte	0x03, 0x19
        /*0052*/ 	.short	0x000c


	//----- nvinfo : EIATTR_PARAM_CBANK
	.align		4
        /*0054*/ 	.byte	0x04, 0x0a
        /*0056*/ 	.short	(.L_59 - .L_58)
	.align		4
.L_58:
        /*0058*/ 	.word	index@(.nv.constant0._Z15initCudaMallocdPhi)
        /*005c*/ 	.short	0x0380
        /*005e*/ 	.short	0x000c


	//----- nvinfo : EIATTR_SW_WAR
	.align		4
.L_59:
        /*0060*/ 	.byte	0x04, 0x36
        /*0062*/ 	.short	(.L_61 - .L_60)
.L_60:
        /*0064*/ 	.word	0x00000008
.L_61:


//--------------------- .nv.info._Z10nullKernelPi --------------------------
	.section	.nv.info._Z10nullKernelPi,"",@"SHT_CUDA_INFO"
	.sectionflags	@""
	.align	4


	//----- nvinfo : EIATTR_CUDA_API_VERSION
	.align		4
        /*0000*/ 	.byte	0x04, 0x37
        /*0002*/ 	.short	(.L_63 - .L_62)
.L_62:
        /*0004*/ 	.word	0x00000082


	//----- nvinfo : EIATTR_KPARAM_INFO
	.align		4
.L_63:
        /*0008*/ 	.byte	0x04, 0x17
        /*000a*/ 	.short	(.L_65 - .L_64)
.L_64:
        /*000c*/ 	.word	0x00000000
        /*0010*/ 	.short	0x0000
        /*0012*/ 	.short	0x0000
        /*0014*/ 	.byte	0x00, 0xf5, 0x21, 0x00


	//----- nvinfo : EIATTR_SPARSE_MMA_MASK
	.align		4
.L_65:
        /*0018*/ 	.byte	0x03, 0x50
        /*001a*/ 	.short	0x0000


	//----- nvinfo : EIATTR_MAXREG_COUNT
	.align		4
        /*001c*/ 	.byte	0x03, 0x1b
        /*001e*/ 	.short	0x00ff


	//----- nvinfo : EIATTR_MERCURY_ISA_VERSION
	.align		4
        /*0020*/ 	.byte	0x03, 0x5f
        /*0022*/ 	.short	0x0101


	//----- nvinfo : EIATTR_VRC_CTA_INIT_COUNT
	.align		4
        /*0024*/ 	.byte	0x02, 0x4a
	.zero		1
	.zero		1


	//----- nvinfo : EIATTR_EXIT_INSTR_OFFSETS
	.align		4
        /*0028*/ 	.byte	0x04, 0x1c
        /*002a*/ 	.short	(.L_67 - .L_66)


	//   ....[0]....
.L_66:
        /*002c*/ 	.word	0x00000010


	//----- nvinfo : EIATTR_CBANK_PARAM_SIZE
	.align		4
.L_67:
        /*0030*/ 	.byte	0x03, 0x19
        /*0032*/ 	.short	0x0008


	//----- nvinfo : EIATTR_PARAM_CBANK
	.align		4
        /*0034*/ 	.byte	0x04, 0x0a
        /*0036*/ 	.short	(.L_69 - .L_68)
	.align		4
.L_68:
        /*0038*/ 	.word	index@(.nv.constant0._Z10nullKernelPi)
        /*003c*/ 	.short	0x0380
        /*003e*/ 	.short	0x0008


	//----- nvinfo : EIATTR_SW_WAR
	.align		4
.L_69:
        /*0040*/ 	.byte	0x04, 0x36
        /*0042*/ 	.short	(.L_71 - .L_70)
.L_70:
        /*0044*/ 	.word	0x00000008
.L_71:


//--------------------- .nv.info._Z11writeKernelPh --------------------------
	.section	.nv.info._Z11writeKernelPh,"",@"SHT_CUDA_INFO"
	.sectionflags	@""
	.align	4


	//----- nvinfo : EIATTR_CUDA_API_VERSION
	.align		4
        /*0000*/ 	.byte	0x04, 0x37
        /*0002*/ 	.short	(.L_73 - .L_72)
.L_72:
        /*0004*/ 	.word	0x00000082


	//----- nvinfo : EIATTR_KPARAM_INFO
	.align		4
.L_73:
        /*0008*/ 	.byte	0x04, 0x17
        /*000a*/ 	.short	(.L_75 - .L_74)
.L_74:
        /*000c*/ 	.word	0x00000000
        /*0010*/ 	.short	0x0000
        /*0012*/ 	.short	0x0000
        /*0014*/ 	.byte	0x00, 0xf5, 0x21, 0x00


	//----- nvinfo : EIATTR_SPARSE_MMA_MASK
	.align		4
.L_75:
        /*0018*/ 	.byte	0x03, 0x50
        /*001a*/ 	.short	0x0000


	//----- nvinfo : EIATTR_MAXREG_COUNT
	.align		4
        /*001c*/ 	.byte	0x03, 0x1b
        /*001e*/ 	.short	0x00ff


	//----- nvinfo : EIATTR_MERCURY_ISA_VERSION
	.align		4
        /*0020*/ 	.byte	0x03, 0x5f
        /*0022*/ 	.short	0x0101


	//----- nvinfo : EIATTR_VRC_CTA_INIT_COUNT
	.align		4
        /*0024*/ 	.byte	0x02, 0x4a
	.zero		1
	.zero		1


	//----- nvinfo : EIATTR_EXIT_INSTR_OFFSETS
	.align		4
        /*0028*/ 	.byte	0x04, 0x1c
        /*002a*/ 	.short	(.L_77 - .L_76)


	//   ....[0]....
.L_76:
        /*002c*/ 	.word	0x000000c0


	//----- nvinfo : EIATTR_CBANK_PARAM_SIZE
	.align		4
.L_77:
        /*0030*/ 	.byte	0x03, 0x19
        /*0032*/ 	.short	0x0008


	//----- nvinfo : EIATTR_PARAM_CBANK
	.align		4
        /*0034*/ 	.byte	0x04, 0x0a
        /*0036*/ 	.short	(.L_79 - .L_78)
	.align		4
.L_78:
        /*0038*/ 	.word	index@(.nv.constant0._Z11writeKernelPh)
        /*003c*/ 	.short	0x0380
        /*003e*/ 	.short	0x0008


	//----- nvinfo : EIATTR_SW_WAR
	.align		4
.L_79:
        /*0040*/ 	.byte	0x04, 0x36
        /*0042*/ 	.short	(.L_81 - .L_80)
.L_80:
        /*0044*/ 	.word	0x00000008
.L_81:


//--------------------- .nv.info._Z10readKernelPhS_ --------------------------
	.section	.nv.info._Z10readKernelPhS_,"",@"SHT_CUDA_INFO"
	.sectionflags	@""
	.align	4


	//----- nvinfo : EIATTR_CUDA_API_VERSION
	.align		4
        /*0000*/ 	.byte	0x04, 0x37
        /*0002*/ 	.short	(.L_83 - .L_82)
.L_82:
        /*0004*/ 	.word	0x00000082


	//----- nvinfo : EIATTR_KPARAM_INFO
	.align		4
.L_83:
        /*0008*/ 	.byte	0x04, 0x17
        /*000a*/ 	.short	(.L_85 - .L_84)
.L_84:
        /*000c*/ 	.word	0x00000000
        /*0010*/ 	.short	0x0001
        /*0012*/ 	.short	0x0008
        /*0014*/ 	.byte	0x00, 0xf5, 0x21, 0x00


	//----- nvinfo : EIATTR_KPARAM_INFO
	.align		4
.L_85:
        /*0018*/ 	.byte	0x04, 0x17
        /*001a*/ 	.short	(.L_87 - .L_86)
.L_86:
        /*001c*/ 	.word	0x00000000
        /*0020*/ 	.short	0x0000
        /*0022*/ 	.short	0x0000
        /*0024*/ 	.byte	0x00, 0xf5, 0x21, 0x00


	//----- nvinfo : EIATTR_SPARSE_MMA_MASK
	.align		4
.L_87:
        /*0028*/ 	.byte	0x03, 0x50
        /*002a*/ 	.short	0x0000


	//----- nvinfo : EIATTR_MAXREG_COUNT
	.align		4
        /*002c*/ 	.byte	0x03, 0x1b
        /*002e*/ 	.short	0x00ff


	//----- nvinfo : EIATTR_NUM_BARRIERS
	.align		4
        /*0030*/ 	.byte	0x02, 0x4c
        /*0032*/ 	.byte	0x01
	.zero		1


	//----- nvinfo : EIATTR_MERCURY_ISA_VERSION
	.align		4
        /*0034*/ 	.byte	0x03, 0x5f
        /*0036*/ 	.short	0x0101


	//----- nvinfo : EIATTR_VRC_CTA_INIT_COUNT
	.align		4
        /*0038*/ 	.byte	0x02, 0x4a
	.zero		1
	.zero		1


	//----- nvinfo : EIATTR_EXIT_INSTR_OFFSETS
	.align		4
        /*003c*/ 	.byte	0x04, 0x1c
        /*003e*/ 	.short	(.L_89 - .L_88)


	//   ....[0]....
.L_88:
        /*0040*/ 	.word	0x000000b0


	//   ....[1]....
        /*0044*/ 	.word	0x000000d0


	//----- nvinfo : EIATTR_CBANK_PARAM_SIZE
	.align		4
.L_89:
        /*0048*/ 	.byte	0x03, 0x19
        /*004a*/ 	.short	0x0010


	//----- nvinfo : EIATTR_PARAM_CBANK
	.align		4
        /*004c*/ 	.byte	0x04, 0x0a
        /*004e*/ 	.short	(.L_91 - .L_90)
	.align		4
.L_90:
        /*0050*/ 	.word	index@(.nv.constant0._Z10readKernelPhS_)
        /*0054*/ 	.short	0x0380
        /*0056*/ 	.short	0x0010


	//----- nvinfo : EIATTR_SW_WAR
	.align		4
.L_91:
        /*0058*/ 	.byte	0x04, 0x36
        /*005a*/ 	.short	(.L_93 - .L_92)
.L_92:
        /*005c*/ 	.word	0x00000008
.L_93:


//--------------------- .nv.callgraph             --------------------------
	.section	.nv.callgraph,"",@"SHT_CUDA_CALLGRAPH"
	.align	4
	.sectionentsize	8
	.align		4
        /*0000*/ 	.word	0x00000000
	.align		4
        /*0004*/ 	.word	0xffffffff
	.align		4
        /*0008*/ 	.word	index@(_Z17verifyCudaMallocdPhi)
	.align		4
        /*000c*/ 	.word	index@(vprintf)
	.align		4
        /*0010*/ 	.word	0x00000000
	.align		4
        /*0014*/ 	.word	0xfffffffe
	.align		4
        /*0018*/ 	.word	0x00000000
	.align		4
        /*001c*/ 	.word	0xfffffffd
	.align		4
        /*0020*/ 	.word	0x00000000
	.align		4
        /*0024*/ 	.word	0xfffffffc


//--------------------- .nv.constant4             --------------------------
	.section	.nv.constant4,"a",@progbits
	.align	8
	.align		8
.nv.constant4:
        /*0000*/ 	.dword	vprintf
	.align		8
        /*0008*/ 	.dword	$str
	.align		8
        /*0010*/ 	.dword	$str$1


//--------------------- .text._Z17verifyCudaMallocdPhi --------------------------
	.section	.text._Z17verifyCudaMallocdPhi,"ax",@progbits
	.align	128
        .global         _Z17verifyCudaMallocdPhi
        .type           _Z17verifyCudaMallocdPhi,@function
        .size           _Z17verifyCudaMallocdPhi,(.L_x_15 - _Z17verifyCudaMallocdPhi)
        .other          _Z17verifyCudaMallocdPhi,@"STO_CUDA_ENTRY STV_DEFAULT"
_Z17verifyCudaMallocdPhi:
.text._Z17verifyCudaMallocdPhi:
[----:B------:R-:W0:Y:S01]  /*0000*/  LDC R1, c[0x0][0x37c] ;  /* 0x0000df00ff017b82 */ /* 0x000e220000000800 */
[----:B------:R-:W1:Y:S02]  /*0010*/  S2R R0, SR_TID.X ;  /* 0x0000000000007919 */ /* 0x000e640000002100 */
[----:B-1----:R-:W-:-:S13]  /*0020*/  ISETP.NE.AND P0, PT, R0, RZ, PT ;  /* 0x000000ff0000720c */ /* 0x002fda0003f05270 */
[----:B------:R-:W-:Y:S05]  /*0030*/  @P0 EXIT ;  /* 0x000000000000094d */ /* 0x000fea0003800000 */
[----:B------:R-:W1:Y:S02]  /*0040*/  LDCU UR4, c[0x0][0x388] ;  /* 0x00007100ff0477ac */ /* 0x000e640008000800 */
[----:B-1----:R-:W-:-:S09]  /*0050*/  UISETP.GE.AND UP0, UPT, UR4, 0x1, UPT ;  /* 0x000000010400788c */ /* 0x002fd2000bf06270 */
[----:B------:R-:W-:Y:S05]  /*0060*/  BRA.U !UP0, `(.L_x_0) ;  /* 0x0000000108387547 */ /* 0x000fea000b800000 */
[----:B------:R-:W1:Y:S01]  /*0070*/  LDCU.64 UR6, c[0x0][0x358] ;  /* 0x00006b00ff0677ac */ /* 0x000e620008000a00 */
[----:B------:R-:W2:Y:S01]  /*0080*/  LDCU UR9, c[0x0][0x388] ;  /* 0x00007100ff0977ac */ /* 0x000ea20008000800 */
[----:B------:R-:W3:Y:S01]  /*0090*/  LDCU.64 UR10, c[0x0][0x380] ;  /* 0x00007000ff0a77ac */ /* 0x000ee20008000a00 */
[----:B------:R-:W-:-:S05]  /*00a0*/  UMOV UR4, URZ ;  /* 0x000000ff00047c82 */ /* 0x000fca0008000000 */
.L_x_2:
[----:B---3--:R-:W-:-:S04]  /*00b0*/  UIADD3 UR5, UP0, UPT, UR4, UR10, URZ ;  /* 0x0000000a04057290 */ /* 0x008fc8000ff1e0ff */
[----:B------:R-:W-:Y:S02]  /*00c0*/  UIADD3.X UR8, UPT, UPT, URZ, UR11, URZ, UP0, !UPT ;  /* 0x0000000bff087290 */ /* 0x000fe400087fe4ff */
[----:B------:R-:W-:-:S04]  /*00d0*/  IMAD.U32 R2, RZ, RZ, UR5 ;  /* 0x00000005ff027e24 */ /* 0x000fc8000f8e00ff */
[----:B------:R-:W-:-:S05]  /*00e0*/  IMAD.U32 R3, RZ, RZ, UR8 ;  /* 0x00000008ff037e24 */ /* 0x000fca000f8e00ff */
[----:B-1----:R-:W3:Y:S02]  /*00f0*/  LDG.E.U8 R2, desc[UR6][R2.64] ;  /* 0x0000000602027981 */ /* 0x002ee4000c1e1100 */
[----:B---3--:R-:W-:-:S13]  /*0100*/  ISETP.NE.AND P0, PT, R2, 0x5, PT ;  /* 0x000000050200780c */ /* 0x008fda0003f05270 */
[----:B------:R-:W-:Y:S05]  /*0110*/  @P0 BRA `(.L_x_1) ;  /* 0x0000000000300947 */ /* 0x000fea0003800000 */
[----:B------:R-:W-:-:S04]  /*0120*/  UIADD3 UR4, UPT, UPT, UR4, 0x1, URZ ;  /* 0x0000000104047890 */ /* 0x000fc8000fffe0ff */
[----:B--2---:R-:W-:-:S09]  /*0130*/  UISETP.NE.AND UP0, UPT, UR4, UR9, UPT ;  /* 0x000000090400728c */ /* 0x004fd2000bf05270 */
[----:B------:R-:W-:Y:S05]  /*0140*/  BRA.U UP0, `(.L_x_2) ;  /* 0xfffffffd00d87547 */ /* 0x000fea000b83ffff */
.L_x_0:
[----:B------:R-:W-:Y:S01]  /*0150*/  MOV R0, 0x0 ;  /* 0x0000000000007802 */ /* 0x000fe20000000f00 */
[----:B------:R-:W1:Y:S01]  /*0160*/  LDCU.64 UR4, c[0x4][0x10] ;  /* 0x01000200ff0477ac */ /* 0x000e620008000a00 */
[----:B------:R-:W-:Y:S02]  /*0170*/  CS2R R6, SRZ ;  /* 0x0000000000067805 */ /* 0x000fe4000001ff00 */
[----:B------:R2:W3:Y:S01]  /*0180*/  LDC.64 R2, c[0x4][R0] ;  /* 0x0100000000027b82 */ /* 0x0004e20000000a00 */
[----:B-1----:R-:W-:Y:S02]  /*0190*/  IMAD.U32 R4, RZ, RZ, UR4 ;  /* 0x00000004ff047e24 */ /* 0x002fe4000f8e00ff */
[----:B--2---:R-:W-:-:S07]  /*01a0*/  IMAD.U32 R5, RZ, RZ, UR5 ;  /* 0x00000005ff057e24 */ /* 0x004fce000f8e00ff */
[----:B------:R-:W-:-:S07]  /*01b0*/  LEPC R20, `(.L_x_3) ;  /* 0x000000001014794e */ /* 0x000fce0000000000 */
[----:B0--3--:R-:W-:Y:S05]  /*01c0*/  CALL.ABS.NOINC R2 ;  /* 0x0000000002007343 */ /* 0x009fea0003c00000 */
.L_x_3:
[----:B------:R-:W-:Y:S05]  /*01d0*/  EXIT ;  /* 0x000000000000794d */ /* 0x000fea0003800000 */
.L_x_1:
[----:B------:R-:W-:Y:S01]  /*01e0*/  MOV R0, 0x0 ;  /* 0x0000000000007802 */ /* 0x000fe20000000f00 */
[----:B------:R-:W1:Y:S01]  /*01f0*/  LDCU.64 UR4, c[0x4][0x8] ;  /* 0x01000100ff0477ac */ /* 0x000e620008000a00 */
[----:B------:R-:W-:Y:S02]  /*0200*/  CS2R R6, SRZ ;  /* 0x0000000000067805 */ /* 0x000fe4000001ff00 */
[----:B------:R3:W4:Y:S01]  /*0210*/  LDC.64 R2, c[0x4][R0] ;  /* 0x0100000000027b82 */ /* 0x0007220000000a00 */
[----:B-1----:R-:W-:Y:S02]  /*0220*/  IMAD.U32 R4, RZ, RZ, UR4 ;  /* 0x00000004ff047e24 */ /* 0x002fe4000f8e00ff */
[----:B---3--:R-:W-:-:S07]  /*0230*/  IMAD.U32 R5, RZ, RZ, UR5 ;  /* 0x00000005ff057e24 */ /* 0x008fce000f8e00ff */
[----:B------:R-:W-:-:S07]  /*0240*/  LEPC R20, `(.L_x_4) ;  /* 0x000000001014794e */ /* 0x000fce0000000000 */
[----:B0-2-4-:R-:W-:Y:S05]  /*0250*/  CALL.ABS.NOINC R2 ;  /* 0x0000000002007343 */ /* 0x015fea0003c00000 */
.L_x_4:
[----:B------:R-:W-:Y:S05]  /*0260*/  EXIT ;  /* 0x000000000000794d */ /* 0x000fea0003800000 */
.L_x_5:
[----:B------:R-:W-:-:S00]  /*0270*/  BRA `(.L_x_5) ;  /* 0xfffffffc00fc7947 */ /* 0x000fc0000383ffff */
[----:B------:R-:W-:-:S00]  /*0280*/  NOP ;  /* 0x0000000000007918 */ /* 0x000fc00000000000 */
[----:B------:R-:W-:-:S00]  /*0290*/  NOP ;  /* 0x0000000000007918 */ /* 0x000fc00000000000 */
[----:B------:R-:W-:-:S00]  /*02a0*/  NOP ;  /* 0x0000000000007918 */ /* 0x000fc00000000000 */
[----:B------:R-:W-:-:S00]  /*02b0*/  NOP ;  /* 0x0000000000007918 */ /* 0x000fc00000000000 */
[----:B------:R-:W-:-:S00]  /*02c0*/  NOP ;  /* 0x0000000000007918 */ /* 0x000fc00000000000 */
[----:B------:R-:W-:-:S00]  /*02d0*/  NOP ;  /* 0x0000000000007918 */ /* 0x000fc00000000000 */
[----:B------:R-:W-:-:S00]  /*02e0*/  NOP ;  /* 0x0000000000007918 */ /* 0x000fc00000000000 */
[----:B------:R-:W-:-:S00]  /*02f0*/  NOP ;  /* 0x0000000000007918 */ /* 0x000fc00000000000 */
.L_x_15:


//--------------------- .text._Z15initCudaMallocdPhi --------------------------
	.section	.text._Z15initCudaMallocdPhi,"ax",@progbits
	.align	128
        .global         _Z15initCudaMallocdPhi
        .type           _Z15initCudaMallocdPhi,@function
        .size           _Z15initCudaMallocdPhi,(.L_x_16 - _Z15initCudaMallocdPhi)
        .other          _Z15initCudaMallocdPhi,@"STO_CUDA_ENTRY STV_DEFAULT"
_Z15initCudaMallocdPhi:
.text._Z15initCudaMallocdPhi:
[----:B------:R-:W-:Y:S01]  /*0000*/  LDC R1, c[0x0][0x37c] ;  /* 0x0000df00ff017b82 */ /* 0x000fe20000000800 */
[----:B------:R-:W0:Y:S07]  /*0010*/  S2R R0, SR_TID.X ;  /* 0x0000000000007919 */ /* 0x000e2e0000002100 */
[----:B------:R-:W1:Y:S02]  /*0020*/  LDC R7, c[0x0][0x388] ;  /* 0x0000e200ff077b82 */ /* 0x000e640000000800 */
[----:B-1----:R-:W-:-:S04]  /*0030*/  ISETP.GE.AND P0, PT, R7, 0x1, PT ;  /* 0x000000010700780c */ /* 0x002fc80003f06270 */
[----:B0-----:R-:W-:-:S13]  /*0040*/  ISETP.NE.OR P0, PT, R0, RZ, !P0 ;  /* 0x000000ff0000720c */ /* 0x001fda0004705670 */
[----:B------:R-:W-:Y:S05]  /*0050*/  @P0 EXIT ;  /* 0x000000000000094d */ /* 0x000fea0003800000 */
[C---:B------:R-:W-:Y:S01]  /*0060*/  ISETP.GE.U32.AND P1, PT, R7.reuse, 0x10, PT ;  /* 0x000000100700780c */ /* 0x040fe20003f26070 */
[----:B------:R-:W0:Y:S01]  /*0070*/  LDCU.64 UR6, c[0x0][0x358] ;  /* 0x00006b00ff0677ac */ /* 0x000e220008000a00 */
[----:B------:R-:W-:Y:S01]  /*0080*/  LOP3.LUT R9, R7, 0xf, RZ, 0xc0, !PT ;  /* 0x0000000f07097812 */ /* 0x000fe200078ec0ff */
[----:B------:R-:W-:-:S03]  /*0090*/  IMAD.MOV.U32 R0, RZ, RZ, RZ ;  /* 0x000000ffff007224 */ /* 0x000fc600078e00ff */
[----:B------:R-:W-:-:S07]  /*00a0*/  ISETP.NE.AND P0, PT, R9, RZ, PT ;  /* 0x000000ff0900720c */ /* 0x000fce0003f05270 */
[----:B------:R-:W-:Y:S06]  /*00b0*/  @!P1 BRA `(.L_x_6) ;  /* 0x00000000007c9947 */ /* 0x000fec0003800000 */
[----:B------:R-:W1:Y:S01]  /*00c0*/  LDCU.64 UR4, c[0x0][0x380] ;  /* 0x00007000ff0477ac */ /* 0x000e620008000a00 */
[----:B------:R-:W-:Y:S01]  /*00d0*/  LOP3.LUT R0, R7, 0x7ffffff0, RZ, 0xc0, !PT ;  /* 0x7ffffff007007812 */ /* 0x000fe200078ec0ff */
[----:B------:R-:W-:-:S04]  /*00e0*/  IMAD.MOV.U32 R8, RZ, RZ, 0x5 ;  /* 0x00000005ff087424 */ /* 0x000fc800078e00ff */
[----:B------:R-:W-:Y:S01]  /*00f0*/  IMAD.MOV R4, RZ, RZ, -R0 ;  /* 0x000000ffff047224 */ /* 0x000fe200078e0a00 */
[----:B-1----:R-:W-:-:S04]  /*0100*/  UIADD3 UR4, UP0, UPT, UR4, 0x7, URZ ;  /* 0x0000000704047890 */ /* 0x002fc8000ff1e0ff */
[----:B------:R-:W-:Y:S02]  /*0110*/  UIADD3.X UR5, UPT, UPT, URZ, UR5, URZ, UP0, !UPT ;  /* 0x00000005ff057290 */ /* 0x000fe400087fe4ff */
[----:B------:R-:W-:-:S04]  /*0120*/  IMAD.U32 R5, RZ, RZ, UR4 ;  /* 0x00000004ff057e24 */ /* 0x000fc8000f8e00ff */
[----:B------:R-:W-:-:S07]  /*0130*/  IMAD.U32 R6, RZ, RZ, UR5 ;  /* 0x00000005ff067e24 */ /* 0x000fce000f8e00ff */
.L_x_7:
[----:B------:R-:W-:Y:S01]  /*0140*/  IADD3 R4, PT, PT, R4, 0x10, RZ ;  /* 0x0000001004047810 */ /* 0x000fe20007ffe0ff */
[----:B-1----:R-:W-:Y:S02]  /*0150*/  IMAD.MOV.U32 R2, RZ, RZ, R5 ;  /* 0x000000ffff027224 */ /* 0x002fe400078e0005 */
[----:B------:R-:W-:Y:S01]  /*0160*/  IMAD.MOV.U32 R3, RZ, RZ, R6 ;  /* 0x000000ffff037224 */ /* 0x000fe200078e0006 */
[----:B------:R-:W-:Y:S02]  /*0170*/  ISETP.NE.AND P1, PT, R4, RZ, PT ;  /* 0x000000ff0400720c */ /* 0x000fe40003f25270 */
[----:B------:R-:W-:Y:S02]  /*0180*/  IADD3 R5, P2, PT, R2, 0x10, RZ ;  /* 0x0000001002057810 */ /* 0x000fe40007f5e0ff */
[----:B0-----:R1:W-:Y:S03]  /*0190*/  STG.E.U8 desc[UR6][R2.64+-0x7], R8 ;  /* 0xfffff90802007986 */ /* 0x0013e6000c101106 */
[----:B------:R-:W-:Y:S01]  /*01a0*/  IMAD.X R6, RZ, RZ, R3, P2 ;  /* 0x000000ffff067224 */ /* 0x000fe200010e0603 */
[----:B------:R1:W-:Y:S04]  /*01b0*/  STG.E.U8 desc[UR6][R2.64+-0x6], R8 ;  /* 0xfffffa0802007986 */ /* 0x0003e8000c101106 */
        /* <DEDUP_REMOVED lines=13> */
[----:B------:R1:W-:Y:S01]  /*0290*/  STG.E.U8 desc[UR6][R2.64+0x8], R8 ;  /* 0x0000080802007986 */ /* 0x0003e2000c101106 */
[----:B------:R-:W-:Y:S05]  /*02a0*/  @P1 BRA `(.L_x_7) ;  /* 0xfffffffc00a41947 */ /* 0x000fea000383ffff */
.L_x_6:
[----:B0-----:R-:W-:Y:S05]  /*02b0*/  @!P0 EXIT ;  /* 0x000000000000894d */ /* 0x001fea0003800000 */
[----:B------:R-:W-:Y:S02]  /*02c0*/  ISETP.GE.U32.AND P0, PT, R9, 0x8, PT ;  /* 0x000000080900780c */ /* 0x000fe40003f06070 */
[----:B------:R-:W-:-:S04]  /*02d0*/  LOP3.LUT R5, R7, 0x7, RZ, 0xc0, !PT ;  /* 0x0000000707057812 */ /* 0x000fc800078ec0ff */
[----:B------:R-:W-:-:S07]  /*02e0*/  ISETP.NE.AND P1, PT, R5, RZ, PT ;  /* 0x000000ff0500720c */ /* 0x000fce0003f25270 */
[----:B------:R-:W-:Y:S06]  /*02f0*/  @!P0 BRA `(.L_x_8) ;  /* 0x0000000000348947 */ /* 0x000fec0003800000 */
[----:B------:R-:W1:Y:S01]  /*0300*/  LDCU.64 UR4, c[0x0][0x380] ;  /* 0x00007000ff0477ac */ /* 0x000e620008000a00 */
[----:B------:R-:W-:Y:S01]  /*0310*/  IMAD.MOV.U32 R4, RZ, RZ, 0x5 ;  /* 0x00000005ff047424 */ /* 0x000fe200078e00ff */
[C---:B-1----:R-:W-:Y:S01]  /*0320*/  IADD3 R2, P0, PT, R0.reuse, UR4, RZ ;  /* 0x0000000400027c10 */ /* 0x042fe2000ff1e0ff */
[----:B------:R-:W-:-:S04]  /*0330*/  VIADD R0, R0, 0x8 ;  /* 0x0000000800007836 */ /* 0x000fc80000000000 */
[----:B------:R-:W-:-:S05]  /*0340*/  IMAD.X R3, RZ, RZ, UR5, P0 ;  /* 0x00000005ff037e24 */ /* 0x000fca00080e06ff */
[----:B------:R0:W-:Y:S04]  /*0350*/  STG.E.U8 desc[UR6][R2.64], R4 ;  /* 0x0000000402007986 */ /* 0x0001e8000c101106 */
[----:B------:R0:W-:Y:S04]  /*0360*/  STG.E.U8 desc[UR6][R2.64+0x1], R4 ;  /* 0x0000010402007986 */ /* 0x0001e8000c101106 */
[----:B------:R0:W-:Y:S04]  /*0370*/  STG.E.U8 desc[UR6][R2.64+0x2], R4 ;  /* 0x0000020402007986 */ /* 0x0001e8000c101106 */
[----:B------:R0:W-:Y:S04]  /*0380*/  STG.E.U8 desc[UR6][R2.64+0x3], R4 ;  /* 0x0000030402007986 */ /* 0x0001e8000c101106 */
[----:B------:R0:W-:Y:S04]  /*0390*/  STG.E.U8 desc[UR6][R2.64+0x4], R4 ;  /* 0x0000040402007986 */ /* 0x0001e8000c101106 */
[----:B------:R0:W-:Y:S04]  /*03a0*/  STG.E.U8 desc[UR6][R2.64+0x5], R4 ;  /* 0x0000050402007986 */ /* 0x0001e8000c101106 */
[----:B------:R0:W-:Y:S04]  /*03b0*/  STG.E.U8 desc[UR6][R2.64+0x6], R4 ;  /* 0x0000060402007986 */ /* 0x0001e8000c101106 */
[----:B------:R0:W-:Y:S02]  /*03c0*/  STG.E.U8 desc[UR6][R2.64+0x7], R4 ;  /* 0x0000070402007986 */ /* 0x0001e4000c101106 */
.L_x_8:
[----:B------:R-:W-:Y:S05]  /*03d0*/  @!P1 EXIT ;  /* 0x000000000000994d */ /* 0x000fea0003800000 */
[----:B------:R-:W-:Y:S02]  /*03e0*/  ISETP.GE.U32.AND P0, PT, R5, 0x4, PT ;  /* 0x000000040500780c */ /* 0x000fe40003f06070 */
[----:B0-----:R-:W-:-:S04]  /*03f0*/  LOP3.LUT R4, R7, 0x3, RZ, 0xc0, !PT ;  /* 0x0000000307047812 */ /* 0x001fc800078ec0ff */
[----:B------:R-:W-:-:S07]  /*0400*/  ISETP.NE.AND P1, PT, R4, RZ, PT ;  /* 0x000000ff0400720c */ /* 0x000fce0003f25270 */
[----:B------:R-:W-:Y:S06]  /*0410*/  @!P0 BRA `(.L_x_9) ;  /* 0x0000000000248947 */ /* 0x000fec0003800000 */
[----:B------:R-:W1:Y:S01]  /*0420*/  LDCU.64 UR4, c[0x0][0x380] ;  /* 0x00007000ff0477ac */ /* 0x000e620008000a00 */
[----:B------:R-:W-:Y:S01]  /*0430*/  IMAD.MOV.U32 R5, RZ, RZ, 0x5 ;  /* 0x00000005ff057424 */ /* 0x000fe200078e00ff */
[C---:B-1----:R-:W-:Y:S01]  /*0440*/  IADD3 R2, P0, PT, R0.reuse, UR4, RZ ;  /* 0x0000000400027c10 */ /* 0x042fe2000ff1e0ff */
[----:B------:R-:W-:-:S03]  /*0450*/  VIADD R0, R0, 0x4 ;  /* 0x0000000400007836 */ /* 0x000fc60000000000 */
[----:B------:R-:W-:-:S05]  /*0460*/  IADD3.X R3, PT, PT, RZ, UR5, RZ, P0, !PT ;  /* 0x00000005ff037c10 */ /* 0x000fca00087fe4ff */
[----:B------:R0:W-:Y:S04]  /*0470*/  STG.E.U8 desc[UR6][R2.64], R5 ;  /* 0x0000000502007986 */ /* 0x0001e8000c101106 */
[----:B------:R0:W-:Y:S04]  /*0480*/  STG.E.U8 desc[UR6][R2.64+0x1], R5 ;  /* 0x0000010502007986 */ /* 0x0001e8000c101106 */
[----:B------:R0:W-:Y:S04]  /*0490*/  STG.E.U8 desc[UR6][R2.64+0x2], R5 ;  /* 0x0000020502007986 */ /* 0x0001e8000c101106 */
[----:B------:R0:W-:Y:S02]  /*04a0*/  STG.E.U8 desc[UR6][R2.64+0x3], R5 ;  /* 0x0000030502007986 */ /* 0x0001e4000c101106 */
.L_x_9:
[----:B------:R-:W-:Y:S05]  /*04b0*/  @!P1 EXIT ;  /* 0x000000000000994d */ /* 0x000fea0003800000 */
[----:B------:R-:W2:Y:S01]  /*04c0*/  LDCU.64 UR4, c[0x0][0x380] ;  /* 0x00007000ff0477ac */ /* 0x000ea20008000a00 */
[----:B------:R-:W-:Y:S02]  /*04d0*/  IMAD.MOV.U32 R6, RZ, RZ, 0x5 ;  /* 0x00000005ff067424 */ /* 0x000fe400078e00ff */
[----:B------:R-:W-:Y:S01]  /*04e0*/  IMAD.MOV R4, RZ, RZ, -R4 ;  /* 0x000000ffff047224 */ /* 0x000fe200078e0a04 */
[----:B--2---:R-:W-:-:S05]  /*04f0*/  IADD3 R0, P0, PT, R0, UR4, RZ ;  /* 0x0000000400007c10 */ /* 0x004fca000ff1e0ff */
[----:B0-----:R-:W-:-:S08]  /*0500*/  IMAD.X R5, RZ, RZ, UR5, P0 ;  /* 0x00000005ff057e24 */ /* 0x001fd000080e06ff */
.L_x_10:
[----:B------:R-:W-:Y:S01]  /*0510*/  VIADD R4, R4, 0x1 ;  /* 0x0000000104047836 */ /* 0x000fe20000000000 */
[----:B01----:R-:W-:Y:S01]  /*0520*/  MOV R2, R0 ;  /* 0x0000000000027202 */ /* 0x003fe20000000f00 */
[--C-:B------:R-:W-:Y:S01]  /*0530*/  IMAD.MOV.U32 R3, RZ, RZ, R5.reuse ;  /* 0x000000ffff037224 */ /* 0x100fe200078e0005 */
[----:B------:R-:W-:Y:S02]  /*0540*/  IADD3 R0, P1, PT, R0, 0x1, RZ ;  /* 0x0000000100007810 */ /* 0x000fe40007f3e0ff */
[----:B------:R-:W-:Y:S02]  /*0550*/  ISETP.NE.AND P0, PT, R4, RZ, PT ;  /* 0x000000ff0400720c */ /* 0x000fe40003f05270 */
[----:B------:R0:W-:Y:S01]  /*0560*/  STG.E.U8 desc[UR6][R2.64], R6 ;  /* 0x0000000602007986 */ /* 0x0001e2000c101106 */
[----:B------:R-:W-:-:S10]  /*0570*/  IMAD.X R5, RZ, RZ, R5, P1 ;  /* 0x000000ffff057224 */ /* 0x000fd400008e0605 */
[----:B------:R-:W-:Y:S05]  /*0580*/  @P0 BRA `(.L_x_10) ;  /* 0xfffffffc00e00947 */ /* 0x000fea000383ffff */
[----:B------:R-:W-:Y:S05]  /*0590*/  EXIT ;  /* 0x000000000000794d */ /* 0x000fea0003800000 */
.L_x_11:
        /* <DEDUP_REMOVED lines=14> */
.L_x_16:


//--------------------- .text._Z10nullKernelPi    --------------------------
	.section	.text._Z10nullKernelPi,"ax",@progbits
	.align	128
        .global         _Z10nullKernelPi
        .type           _Z10nullKernelPi,@function
        .size           _Z10nullKernelPi,(.L_x_17 - _Z10nullKernelPi)
        .other          _Z10nullKernelPi,@"STO_CUDA_ENTRY STV_DEFAULT"
_Z10nullKernelPi:
.text._Z10nullKernelPi:
[----:B------:R-:W-:Y:S01]  /*0000*/  LDC R1, c[0x0][0x37c] ;  /* 0x0000df00ff017b82 */ /* 0x000fe20000000800 */
[----:B------:R-:W-:Y:S05]  /*0010*/  EXIT ;  /* 0x000000000000794d */ /* 0x000fea0003800000 */
.L_x_12:
        /* <DEDUP_REMOVED lines=14> */
.L_x_17:


//--------------------- .text._Z11writeKernelPh   --------------------------
	.section	.text._Z11writeKernelPh,"ax",@progbits
	.align	128
        .global         _Z11writeKernelPh
        .type           _Z11writeKernelPh,@function
        .size           _Z11writeKernelPh,(.L_x_18 - _Z11writeKernelPh)
        .other          _Z11writeKernelPh,@"STO_CUDA_ENTRY STV_DEFAULT"
_Z11writeKernelPh:
.text._Z11writeKernelPh:
[----:B------:R-:W-:Y:S01]  /*0000*/  LDC R1, c[0x0][0x37c] ;  /* 0x0000df00ff017b82 */ /* 0x000fe20000000800 */
[----:B------:R-:W0:Y:S07]  /*0010*/  S2R R0, SR_TID.X ;  /* 0x0000000000007919 */ /* 0x000e2e0000002100 */
[----:B------:R-:W0:Y:S01]  /*0020*/  S2UR UR6, SR_CTAID.X ;  /* 0x00000000000679c3 */ /* 0x000e220000002500 */
[----:B------:R-:W1:Y:S01]  /*0030*/  LDCU.64 UR8, c[0x0][0x380] ;  /* 0x00007000ff0877ac */ /* 0x000e620008000a00 */
[----:B------:R-:W-:Y:S01]  /*0040*/  IMAD.MOV.U32 R4, RZ, RZ, 0x5 ;  /* 0x00000005ff047424 */ /* 0x000fe200078e00ff */
[----:B------:R-:W2:Y:S05]  /*0050*/  LDCU.64 UR4, c[0x0][0x358] ;  /* 0x00006b00ff0477ac */ /* 0x000eaa0008000a00 */
[----:B------:R-:W0:Y:S02]  /*0060*/  LDC R3, c[0x0][0x360] ;  /* 0x0000d800ff037b82 */ /* 0x000e240000000800 */
[----:B0-----:R-:W-:-:S05]  /*0070*/  IMAD R0, R3, UR6, R0 ;  /* 0x0000000603007c24 */ /* 0x001fca000f8e0200 */
[----:B-1----:R-:W-:-:S04]  /*0080*/  IADD3 R2, P0, PT, R0, UR8, RZ ;  /* 0x0000000800027c10 */ /* 0x002fc8000ff1e0ff */
[----:B------:R-:W-:Y:S02]  /*0090*/  LEA.HI.X.SX32 R3, R0, UR9, 0x1, P0 ;  /* 0x0000000900037c11 */ /* 0x000fe400080f0eff */
[----:B------:R-:W-:-:S05]  /*00a0*/  PRMT R0, R4, 0x7610, R0 ;  /* 0x0000761004007816 */ /* 0x000fca0000000000 */
[----:B--2---:R-:W-:Y:S01]  /*00b0*/  STG.E.U8 desc[UR4][R2.64], R0 ;  /* 0x0000000002007986 */ /* 0x004fe2000c101104 */
[----:B------:R-:W-:Y:S05]  /*00c0*/  EXIT ;  /* 0x000000000000794d */ /* 0x000fea0003800000 */
.L_x_13:
        /* <DEDUP_REMOVED lines=11> */
.L_x_18:


//--------------------- .text._Z10readKernelPhS_  --------------------------
	.section	.text._Z10readKernelPhS_,"ax",@progbits
	.align	128
        .global         _Z10readKernelPhS_
        .type           _Z10readKernelPhS_,@function
        .size           _Z10readKernelPhS_,(.L_x_19 - _Z10readKernelPhS_)
        .other          _Z10readKernelPhS_,@"STO_CUDA_ENTRY STV_DEFAULT"
_Z10readKernelPhS_:
.text._Z10readKernelPhS_:
[----:B------:R-:W-:Y:S01]  /*0000*/  LDC R1, c[0x0][0x37c] ;  /* 0x0000df00ff017b82 */ /* 0x000fe20000000800 */
[----:B------:R-:W0:Y:S07]  /*0010*/  S2R R0, SR_TID.X ;  /* 0x0000000000007919 */ /* 0x000e2e0000002100 */
[----:B------:R-:W0:Y:S01]  /*0020*/  S2UR UR6, SR_CTAID.X ;  /* 0x00000000000679c3 */ /* 0x000e220000002500 */
[----:B------:R-:W1:Y:S01]  /*0030*/  LDCU.64 UR8, c[0x0][0x388] ;  /* 0x00007100ff0877ac */ /* 0x000e620008000a00 */
[----:B------:R-:W2:Y:S06]  /*0040*/  LDCU.64 UR4, c[0x0][0x358] ;  /* 0x00006b00ff0477ac */ /* 0x000eac0008000a00 */
[----:B------:R-:W0:Y:S02]  /*0050*/  LDC R3, c[0x0][0x360] ;  /* 0x0000d800ff037b82 */ /* 0x000e240000000800 */
[----:B0-----:R-:W-:-:S05]  /*0060*/  IMAD R0, R3, UR6, R0 ;  /* 0x0000000603007c24 */ /* 0x001fca000f8e0200 */
[----:B-1----:R-:W-:-:S04]  /*0070*/  IADD3 R2, P0, PT, R0, UR8, RZ ;  /* 0x0000000800027c10 */ /* 0x002fc8000ff1e0ff */
[----:B------:R-:W-:-:S05]  /*0080*/  LEA.HI.X.SX32 R3, R0, UR9, 0x1, P0 ;  /* 0x0000000900037c11 */ /* 0x000fca00080f0eff */
[----:B--2---:R-:W2:Y:S02]  /*0090*/  LDG.E.U8 R2, desc[UR4][R2.64] ;  /* 0x0000000402027981 */ /* 0x004ea4000c1e1100 */
[----:B--2---:R-:W-:-:S13]  /*00a0*/  ISETP.NE.AND P0, PT, R2, RZ, PT ;  /* 0x000000ff0200720c */ /* 0x004fda0003f05270 */
[----:B------:R-:W-:Y:S05]  /*00b0*/  @P0 EXIT ;  /* 0x000000000000094d */ /* 0x000fea0003800000 */
[----:B------:R-:W-:Y:S06]  /*00c0*/  BAR.SYNC.DEFER_BLOCKING 0x0 ;  /* 0x0000000000007b1d */ /* 0x000fec0000010000 */
[----:B------:R-:W-:Y:S05]  /*00d0*/  EXIT ;  /* 0x000000000000794d */ /* 0x000fea0003800000 */
.L_x_14:
        /* <DEDUP_REMOVED lines=10> */
.L_x_19:


//--------------------- .nv.global.init           --------------------------
	.section	.nv.global.init,"aw",@progbits
.nv.global.init:
	.type		$str$1,@object
	.size		$str$1,($str - $str$1)
$str$1:
        /*0000*/ 	.byte	0x76, 0x65, 0x72, 0x69, 0x66, 0x69, 0x65, 0x64, 0x20, 0x53, 0x55, 0x43, 0x43, 0x45, 0x53, 0x53
        /*0010*/ 	.byte	0x0a, 0x00
	.type		$str,@object
	.size		$str,(.L_0 - $str)
$str:
        /*0012*/ 	.byte	0x65, 0x72, 0x72, 0x6f, 0x72, 0x20, 0x69, 0x6e, 0x20, 0x76, 0x65, 0x72, 0x69, 0x66, 0x69, 0x63
        /*0022*/ 	.byte	0x61, 0x74, 0x69, 0x6f, 0x6e, 0x0a, 0x00
.L_0:


//--------------------- .nv.shared.reserved.0     --------------------------
	.section	.nv.shared.reserved.0,"aw",@nobits
	.weak		__nv_reservedSMEM_offset_0_alias
	.size		__nv_reservedSMEM_offset_0_alias, 0, 64
	.other		__nv_reservedSMEM_offset_0_alias,@"STO_CUDA_RESERVED_SHARED STV_DEFAULT"
__nv_reservedSMEM_offset_0_alias:
	.zero		0
	.zero		64


//--------------------- .nv.constant0._Z17verifyCudaMallocdPhi --------------------------
	.section	.nv.constant0._Z17verifyCudaMallocdPhi,"a",@progbits
	.sectionflags	@""
	.align	4
.nv.constant0._Z17verifyCudaMallocdPhi:
	.zero		908


//--------------------- .nv.constant0._Z15initCudaMallocdPhi --------------------------
	.section	.nv.constant0._Z15initCudaMallocdPhi,"a",@progbits
	.sectionflags	@""
	.align	4
.nv.constant0._Z15initCudaMallocdPhi:
	.zero		908


//--------------------- .nv.constant0._Z10nullKernelPi --------------------------
	.section	.nv.constant0._Z10nullKernelPi,"a",@progbits
	.sectionflags	@""
	.align	4
.nv.constant0._Z10nullKernelPi:
	.zero		904


//--------------------- .nv.constant0._Z11writeKernelPh --------------------------
	.section	.nv.constant0._Z11writeKernelPh,"a",@progbits
	.sectionflags	@""
	.align	4
.nv.constant0._Z11writeKernelPh:
	.zero		904


//--------------------- .nv.constant0._Z10readKernelPhS_ --------------------------
	.section	.nv.constant0._Z10readKernelPhS_,"a",@progbits
	.sectionflags	@""
	.align	4
.nv.constant0._Z10readKernelPhS_:
	.zero		912


//--------------------- SYMBOLS --------------------------

	.type		.nv.reservedSmem.offset0,@object
	.size		.nv.reservedSmem.offset0,0x4
	.type		vprintf,@function
